//
// Generated by NVIDIA NVVM Compiler
//
// Compiler Build ID: CL-36424714
// Cuda compilation tools, release 13.0, V13.0.88
// Based on NVVM 20.0.0
//

.version 9.0
.target sm_100
.address_size 64

	// .globl	_Z13simple_gpu_rePciS_P7PatternPiPjP5Match
.extern .func  (.param .b32 func_retval0) vprintf
(
	.param .b64 vprintf_param_0,
	.param .b64 vprintf_param_1
)
;
.global .align 1 .b8 $str[63] = {116, 101, 120, 116, 58, 32, 37, 115, 10, 116, 101, 120, 116, 32, 108, 101, 110, 58, 32, 37, 100, 10, 102, 111, 114, 109, 32, 112, 97, 116, 116, 101, 114, 110, 115, 58, 37, 115, 32, 37, 115, 32, 37, 115, 10, 110, 117, 109, 32, 112, 97, 116, 116, 101, 114, 110, 115, 58, 32, 37, 100, 10};

.visible .entry _Z13simple_gpu_rePciS_P7PatternPiPjP5Match(
	.param .u64 .ptr .align 1 _Z13simple_gpu_rePciS_P7PatternPiPjP5Match_param_0,
	.param .u32 _Z13simple_gpu_rePciS_P7PatternPiPjP5Match_param_1,
	.param .u64 .ptr .align 1 _Z13simple_gpu_rePciS_P7PatternPiPjP5Match_param_2,
	.param .u64 .ptr .align 1 _Z13simple_gpu_rePciS_P7PatternPiPjP5Match_param_3,
	.param .u64 .ptr .align 1 _Z13simple_gpu_rePciS_P7PatternPiPjP5Match_param_4,
	.param .u64 .ptr .align 1 _Z13simple_gpu_rePciS_P7PatternPiPjP5Match_param_5,
	.param .u64 .ptr .align 1 _Z13simple_gpu_rePciS_P7PatternPiPjP5Match_param_6
)
{
	.local .align 8 .b8 	__local_depot0[48];
	.reg .b64 	%SP;
	.reg .b64 	%SPL;
	.reg .pred 	%p<14>;
	.reg .b16 	%rs<3>;
	.reg .b32 	%r<27>;
	.reg .b64 	%rd<36>;

	mov.u64 	%SPL, __local_depot0;
	cvta.local.u64 	%SP, %SPL;
	ld.param.u64 	%rd12, [_Z13simple_gpu_rePciS_P7PatternPiPjP5Match_param_0];
	ld.param.u32 	%r11, [_Z13simple_gpu_rePciS_P7PatternPiPjP5Match_param_1];
	ld.param.u64 	%rd13, [_Z13simple_gpu_rePciS_P7PatternPiPjP5Match_param_2];
	ld.param.u64 	%rd14, [_Z13simple_gpu_rePciS_P7PatternPiPjP5Match_param_3];
	ld.param.u64 	%rd17, [_Z13simple_gpu_rePciS_P7PatternPiPjP5Match_param_4];
	ld.param.u64 	%rd15, [_Z13simple_gpu_rePciS_P7PatternPiPjP5Match_param_5];
	ld.param.u64 	%rd16, [_Z13simple_gpu_rePciS_P7PatternPiPjP5Match_param_6];
	cvta.to.global.u64 	%rd1, %rd17;
	mov.u32 	%r25, %ctaid.x;
	mov.u32 	%r2, %tid.x;
	or.b32  	%r12, %r25, %r2;
	setp.ne.s32 	%p1, %r12, 0;
	@%p1 bra 	$L__BB0_2;
	add.u64 	%rd18, %SP, 0;
	add.u64 	%rd19, %SPL, 0;
	add.s64 	%rd20, %rd13, 5;
	add.s64 	%rd21, %rd13, 8;
	st.local.u64 	[%rd19], %rd12;
	st.local.u32 	[%rd19+8], %r11;
	st.local.u64 	[%rd19+16], %rd13;
	st.local.u64 	[%rd19+24], %rd20;
	st.local.u64 	[%rd19+32], %rd21;
	mov.b32 	%r13, 4;
	st.local.u32 	[%rd19+40], %r13;
	mov.u64 	%rd22, $str;
	cvta.global.u64 	%rd23, %rd22;
	{ // callseq 0, 0
	.param .b64 param0;
	st.param.b64 	[param0], %rd23;
	.param .b64 param1;
	st.param.b64 	[param1], %rd18;
	.param .b32 retval0;
	call.uni (retval0), 
	vprintf, 
	(
	param0, 
	param1
	);
	ld.param.b32 	%r14, [retval0];
	} // callseq 0
$L__BB0_2:
	mov.u32 	%r3, %ntid.x;
	ld.global.u32 	%r16, [%rd1];
	setp.ge.s32 	%p2, %r25, %r16;
	@%p2 bra 	$L__BB0_15;
	cvta.to.global.u64 	%rd2, %rd14;
	cvta.to.global.u64 	%rd3, %rd13;
	cvta.to.global.u64 	%rd4, %rd12;
	cvta.to.global.u64 	%rd5, %rd15;
	cvta.to.global.u64 	%rd6, %rd16;
$L__BB0_4:
	mul.wide.s32 	%rd24, %r25, 8;
	add.s64 	%rd25, %rd2, %rd24;
	ld.global.s32 	%rd26, [%rd25];
	ld.global.u32 	%r5, [%rd25+4];
	mul.wide.s32 	%rd27, %r25, 4;
	add.s64 	%rd7, %rd5, %rd27;
	add.s64 	%rd8, %rd3, %rd26;
	mov.u32 	%r26, %r2;
$L__BB0_5:
	mov.u32 	%r6, %r26;
	setp.ge.s32 	%p3, %r6, %r11;
	@%p3 bra 	$L__BB0_14;
	cvt.u64.u32 	%rd29, %r6;
	add.s64 	%rd9, %rd4, %rd29;
	mov.b64 	%rd35, 0;
$L__BB0_7:
	add.s64 	%rd30, %rd8, %rd35;
	ld.global.u8 	%rs1, [%rd30];
	add.s64 	%rd31, %rd9, %rd35;
	ld.global.u8 	%rs2, [%rd31];
	setp.eq.s16 	%p4, %rs1, %rs2;
	selp.u64 	%rd32, 1, 0, %p4;
	cvt.u32.u64 	%r17, %rd32;
	cvt.u32.u64 	%r18, %rd35;
	add.s32 	%r7, %r18, %r17;
	setp.lt.s32 	%p5, %r7, %r5;
	@%p5 bra 	$L__BB0_10;
$L__BB0_8:
	ld.global.u32 	%r8, [%rd7];
	setp.le.u32 	%p6, %r8, %r6;
	@%p6 bra 	$L__BB0_11;
	atom.relaxed.global.cas.b32 	%r19, [%rd7], %r8, %r6;
	setp.gt.u32 	%p7, %r19, %r6;
	@%p7 bra 	$L__BB0_8;
	bra.uni 	$L__BB0_11;
$L__BB0_10:
	add.s64 	%rd35, %rd35, 1;
	@%p4 bra 	$L__BB0_7;
$L__BB0_11:
	add.s32 	%r26, %r6, %r3;
	ld.global.u32 	%r20, [%rd7];
	setp.le.u32 	%p9, %r26, %r20;
	setp.lt.s32 	%p10, %r26, %r11;
	and.pred  	%p11, %p10, %p9;
	@%p11 bra 	$L__BB0_5;
	bar.sync 	0;
	ld.global.u32 	%r21, [%rd7];
	rem.u32 	%r22, %r21, %r3;
	setp.ne.s32 	%p12, %r2, %r22;
	@%p12 bra 	$L__BB0_14;
	mul.wide.s32 	%rd33, %r25, 12;
	add.s64 	%rd34, %rd6, %rd33;
	st.global.u32 	[%rd34], %r6;
	st.global.u32 	[%rd34+4], %r7;
	st.global.u32 	[%rd34+8], %r25;
$L__BB0_14:
	mov.u32 	%r23, %nctaid.x;
	add.s32 	%r25, %r25, %r23;
	ld.global.u32 	%r24, [%rd1];
	setp.lt.s32 	%p13, %r25, %r24;
	@%p13 bra 	$L__BB0_4;
$L__BB0_15:
	bar.sync 	0;
	ret;

}


// ===== COMPILED SASS (sm_100) =====

	.target	sm_100

	.elftype	@"ET_EXEC"


//--------------------- .note.nv.tkinfo           --------------------------
	.section	.note.nv.tkinfo,"",@"SHT_NOTE"
	.sectionflags	@"SHF_NOTE_NV_TKINFO"
	.tkinfo
        /*0018*/ 	.word	0x00000002
        /*0030*/ 	.string	""
        /*0030*/ 	.string	"ptxas"
        /*0030*/ 	.string	"Cuda compilation tools, release 13.0, V13.0.88"
        /*0030*/ 	.string	"Build cuda_13.0.r13.0/compiler.36424714_0"
        /*0030*/ 	.string	"-arch sm_100 -m 64 "



//--------------------- .note.nv.cuinfo           --------------------------
	.section	.note.nv.cuinfo,"",@"SHT_NOTE"
	.sectionflags	@"SHF_NOTE_NV_CUINFO"
        /*0018*/ 	.short	0x0002
        /*001a*/ 	.short	0x0064
        /*001c*/ 	.short	0x0082
	.zero		2


//--------------------- .nv.info                  --------------------------
	.section	.nv.info,"",@"SHT_CUDA_INFO"
	.align	4


	//----- nvinfo : EIATTR_REGCOUNT
	.align		4
        /*0000*/ 	.byte	0x04, 0x2f
        /*0002*/ 	.short	(.L_2 - .L_1)
	.align		4
.L_1:
        /*0004*/ 	.word	index@(_Z13simple_gpu_rePciS_P7PatternPiPjP5Match)
        /*0008*/ 	.word	0x00000018


	//----- nvinfo : EIATTR_FRAME_SIZE
	.align		4
.L_2:
        /*000c*/ 	.byte	0x04, 0x11
        /*000e*/ 	.short	(.L_4 - .L_3)
	.align		4
.L_3:
        /*0010*/ 	.word	index@(_Z13simple_gpu_rePciS_P7PatternPiPjP5Match)
        /*0014*/ 	.word	0x00000030


	//----- nvinfo : EIATTR_MIN_STACK_SIZE
	.align		4
.L_4:
        /*0018*/ 	.byte	0x04, 0x12
        /*001a*/ 	.short	(.L_6 - .L_5)
	.align		4
.L_5:
        /*001c*/ 	.word	index@(_Z13simple_gpu_rePciS_P7PatternPiPjP5Match)
        /*0020*/ 	.word	0x00000030
.L_6:


//--------------------- .nv.compat                --------------------------
	.section	.nv.compat,"",@"SHT_CUDA_COMPAT_INFO"
	.align	4
        /*0000*/ 	.byte	0x02, 0x09, 0x00, 0x00, 0x02, 0x02, 0x01, 0x00, 0x02, 0x05, 0x05, 0x00, 0x03, 0x07, 0x01, 0x01
        /*0010*/ 	.byte	0x02, 0x03, 0x00, 0x00, 0x02, 0x06, 0x01, 0x00, 0x04, 0x0b, 0x08, 0x00, 0x09, 0x00, 0x00, 0x00
        /*0020*/ 	.byte	0x00, 0x00, 0x00, 0x00


//--------------------- .nv.info._Z13simple_gpu_rePciS_P7PatternPiPjP5Match --------------------------
	.section	.nv.info._Z13simple_gpu_rePciS_P7PatternPiPjP5Match,"",@"SHT_CUDA_INFO"
	.sectionflags	@""
	.align	4


	//----- nvinfo : EIATTR_CUDA_API_VERSION
	.align		4
        /*0000*/ 	.byte	0x04, 0x37
        /*0002*/ 	.short	(.L_8 - .L_7)
.L_7:
        /*0004*/ 	.word	0x00000082


	//----- nvinfo : EIATTR_KPARAM_INFO
	.align		4
.L_8:
        /*0008*/ 	.byte	0x04, 0x17
        /*000a*/ 	.short	(.L_10 - .L_9)
.L_9:
        /*000c*/ 	.word	0x00000000
        /*0010*/ 	.short	0x0006
        /*0012*/ 	.short	0x0030
        /*0014*/ 	.byte	0x00, 0xf5, 0x21, 0x00


	//----- nvinfo : EIATTR_KPARAM_INFO
	.align		4
.L_10:
        /*0018*/ 	.byte	0x04, 0x17
        /*001a*/ 	.short	(.L_12 - .L_11)
.L_11:
        /*001c*/ 	.word	0x00000000
        /*0020*/ 	.short	0x0005
        /*0022*/ 	.short	0x0028
        /*0024*/ 	.byte	0x00, 0xf5, 0x21, 0x00


	//----- nvinfo : EIATTR_KPARAM_INFO
	.align		4
.L_12:
        /*0028*/ 	.byte	0x04, 0x17
        /*002a*/ 	.short	(.L_14 - .L_13)
.L_13:
        /*002c*/ 	.word	0x00000000
        /*0030*/ 	.short	0x0004
        /*0032*/ 	.short	0x0020
        /*0034*/ 	.byte	0x00, 0xf5, 0x21, 0x00


	//----- nvinfo : EIATTR_KPARAM_INFO
	.align		4
.L_14:
        /*0038*/ 	.byte	0x04, 0x17
        /*003a*/ 	.short	(.L_16 - .L_15)
.L_15:
        /*003c*/ 	.word	0x00000000
        /*0040*/ 	.short	0x0003
        /*0042*/ 	.short	0x0018
        /*0044*/ 	.byte	0x00, 0xf5, 0x21, 0x00


	//----- nvinfo : EIATTR_KPARAM_INFO
	.align		4
.L_16:
        /*0048*/ 	.byte	0x04, 0x17
        /*004a*/ 	.short	(.L_18 - .L_17)
.L_17:
        /*004c*/ 	.word	0x00000000
        /*0050*/ 	.short	0x0002
        /*0052*/ 	.short	0x0010
        /*0054*/ 	.byte	0x00, 0xf5, 0x21, 0x00


	//----- nvinfo : EIATTR_KPARAM_INFO
	.align		4
.L_18:
        /*0058*/ 	.byte	0x04, 0x17
        /*005a*/ 	.short	(.L_20 - .L_19)
.L_19:
        /*005c*/ 	.word	0x00000000
        /*0060*/ 	.short	0x0001
        /*0062*/ 	.short	0x0008
        /*0064*/ 	.byte	0x00, 0xf0, 0x11, 0x00


	//----- nvinfo : EIATTR_KPARAM_INFO
	.align		4
.L_20:
        /*0068*/ 	.byte	0x04, 0x17
        /*006a*/ 	.short	(.L_22 - .L_21)
.L_21:
        /*006c*/ 	.word	0x00000000
        /*0070*/ 	.short	0x0000
        /*0072*/ 	.short	0x0000
        /*0074*/ 	.byte	0x00, 0xf5, 0x21, 0x00


	//----- nvinfo : EIATTR_SPARSE_MMA_MASK
	.align		4
.L_22:
        /*0078*/ 	.byte	0x03, 0x50
        /*007a*/ 	.short	0x0000


	//----- nvinfo : EIATTR_MAXREG_COUNT
	.align		4
        /*007c*/ 	.byte	0x03, 0x1b
        /*007e*/ 	.short	0x00ff


	//----- nvinfo : EIATTR_NUM_BARRIERS
	.align		4
        /*0080*/ 	.byte	0x02, 0x4c
        /*0082*/ 	.byte	0x01
	.zero		1


	//----- nvinfo : EIATTR_EXTERNS
	.align		4
        /*0084*/ 	.byte	0x04, 0x0f
        /*0086*/ 	.short	(.L_24 - .L_23)


	//   ....[0]....
	.align		4
.L_23:
        /*0088*/ 	.word	index@(vprintf)


	//----- nvinfo : EIATTR_MERCURY_ISA_VERSION
	.align		4
.L_24:
        /*008c*/ 	.byte	0x03, 0x5f
        /*008e*/ 	.short	0x0101


	//----- nvinfo : EIATTR_VRC_CTA_INIT_COUNT
	.align		4
        /*0090*/ 	.byte	0x02, 0x4a
	.zero		1
	.zero		1


	//----- nvinfo : EIATTR_SYSCALL_OFFSETS
	.align		4
        /*0094*/ 	.byte	0x04, 0x46
        /*0096*/ 	.short	(.L_26 - .L_25)


	//   ....[0]....
.L_25:
        /*0098*/ 	.word	0x00000260


	//----- nvinfo : EIATTR_EXIT_INSTR_OFFSETS
	.align		4
.L_26:
        /*009c*/ 	.byte	0x04, 0x1c
        /*009e*/ 	.short	(.L_28 - .L_27)


	//   ....[0]....
.L_27:
        /*00a0*/ 	.word	0x00000820


	//----- nvinfo : EIATTR_CRS_STACK_SIZE
	.align		4
.L_28:
        /*00a4*/ 	.byte	0x04, 0x1e
        /*00a6*/ 	.short	(.L_30 - .L_29)
.L_29:
        /*00a8*/ 	.word	0x00000000


	//----- nvinfo : EIATTR_CBANK_PARAM_SIZE
	.align		4
.L_30:
        /*00ac*/ 	.byte	0x03, 0x19
        /*00ae*/ 	.short	0x0038


	//----- nvinfo : EIATTR_PARAM_CBANK
	.align		4
        /*00b0*/ 	.byte	0x04, 0x0a
        /*00b2*/ 	.short	(.L_32 - .L_31)
	.align		4
.L_31:
        /*00b4*/ 	.word	index@(.nv.constant0._Z13simple_gpu_rePciS_P7PatternPiPjP5Match)
        /*00b8*/ 	.short	0x0380
        /*00ba*/ 	.short	0x0038


	//----- nvinfo : EIATTR_SW_WAR
	.align		4
.L_32:
        /*00bc*/ 	.byte	0x04, 0x36
        /*00be*/ 	.short	(.L_34 - .L_33)
.L_33:
        /*00c0*/ 	.word	0x00000008
.L_34:


//--------------------- .nv.callgraph             --------------------------
	.section	.nv.callgraph,"",@"SHT_CUDA_CALLGRAPH"
	.align	4
	.sectionentsize	8
	.align		4
        /*0000*/ 	.word	0x00000000
	.align		4
        /*0004*/ 	.word	0xffffffff
	.align		4
        /*0008*/ 	.word	index@(_Z13simple_gpu_rePciS_P7PatternPiPjP5Match)
	.align		4
        /*000c*/ 	.word	index@(vprintf)
	.align		4
        /*0010*/ 	.word	0x00000000
	.align		4
        /*0014*/ 	.word	0xfffffffe
	.align		4
        /*0018*/ 	.word	0x00000000
	.align		4
        /*001c*/ 	.word	0xfffffffd
	.align		4
        /*0020*/ 	.word	0x00000000
	.align		4
        /*0024*/ 	.word	0xfffffffc


//--------------------- .nv.constant4             --------------------------
	.section	.nv.constant4,"a",@progbits
	.align	8
	.align		8
.nv.constant4:
        /*0000*/ 	.dword	vprintf
	.align		8
        /*0008*/ 	.dword	$str


//--------------------- .text._Z13simple_gpu_rePciS_P7PatternPiPjP5Match --------------------------
	.section	.text._Z13simple_gpu_rePciS_P7PatternPiPjP5Match,"ax",@progbits
	.align	128
        .global         _Z13simple_gpu_rePciS_P7PatternPiPjP5Match
        .type           _Z13simple_gpu_rePciS_P7PatternPiPjP5Match,@function
        .size           _Z13simple_gpu_rePciS_P7PatternPiPjP5Match,(.L_x_12 - _Z13simple_gpu_rePciS_P7PatternPiPjP5Match)
        .other          _Z13simple_gpu_rePciS_P7PatternPiPjP5Match,@"STO_CUDA_ENTRY STV_DEFAULT"
_Z13simple_gpu_rePciS_P7PatternPiPjP5Match:
.text._Z13simple_gpu_rePciS_P7PatternPiPjP5Match:
[----:B------:R-:W0:Y:S01]  /*0000*/  LDC R1, c[0x0][0x37c] ;  /* 0x0000df00ff017b82 */ /* 0x000e220000000800 */
[----:B------:R-:W1:Y:S07]  /*0010*/  S2R R16, SR_TID.X ;  /* 0x0000000000107919 */ /* 0x000e6e0000002100 */
[----:B------:R-:W2:Y:S01]  /*0020*/  S2UR UR6, SR_CTAID.X ;  /* 0x00000000000679c3 */ /* 0x000ea20000002500 */
[----:B------:R-:W3:Y:S01]  /*0030*/  LDCU UR4, c[0x0][0x2f8] ;  /* 0x00005f00ff0477ac */ /* 0x000ee20008000800 */
[----:B0-----:R-:W-:Y:S01]  /*0040*/  VIADD R1, R1, 0xffffffd0 ;  /* 0xffffffd001017836 */ /* 0x001fe20000000000 */
[----:B------:R-:W-:Y:S01]  /*0050*/  BSSY.RECONVERGENT B6, `(.L_x_0) ;  /* 0x0000022000067945 */ /* 0x000fe20003800200 */
[----:B------:R-:W0:Y:S01]  /*0060*/  LDCU UR5, c[0x0][0x2fc] ;  /* 0x00005f80ff0577ac */ /* 0x000e220008000800 */
[----:B------:R-:W4:Y:S02]  /*0070*/  LDCU.64 UR36, c[0x0][0x358] ;  /* 0x00006b00ff2477ac */ /* 0x000f240008000a00 */
[----:B---3--:R-:W-:Y:S01]  /*0080*/  IADD3 R6, P1, PT, R1, UR4, RZ ;  /* 0x0000000401067c10 */ /* 0x008fe2000ff3e0ff */
[----:B--2---:R-:W-:-:S04]  /*0090*/  IMAD.U32 R17, RZ, RZ, UR6 ;  /* 0x00000006ff117e24 */ /* 0x004fc8000f8e00ff */
[----:B0-----:R-:W-:Y:S01]  /*00a0*/  IMAD.X R7, RZ, RZ, UR5, P1 ;  /* 0x00000005ff077e24 */ /* 0x001fe200088e06ff */
[----:B-1----:R-:W-:-:S13]  /*00b0*/  LOP3.LUT P0, RZ, R16, UR6, RZ, 0xfc, !PT ;  /* 0x0000000610ff7c12 */ /* 0x002fda000f80fcff */
[----:B----4-:R-:W-:Y:S05]  /*00c0*/  @P0 BRA `(.L_x_1) ;  /* 0x0000000000680947 */ /* 0x010fea0003800000 */
[----:B------:R-:W0:Y:S01]  /*00d0*/  LDCU.64 UR4, c[0x0][0x390] ;  /* 0x00007200ff0477ac */ /* 0x000e220008000a00 */
[----:B------:R-:W1:Y:S01]  /*00e0*/  LDC.64 R12, c[0x0][0x380] ;  /* 0x0000e000ff0c7b82 */ /* 0x000e620000000a00 */
[----:B------:R-:W-:Y:S01]  /*00f0*/  IMAD.MOV.U32 R20, RZ, RZ, 0x4 ;  /* 0x00000004ff147424 */ /* 0x000fe200078e00ff */
[----:B------:R-:W-:-:S04]  /*0100*/  MOV R0, 0x0 ;  /* 0x0000000000007802 */ /* 0x000fc80000000f00 */
[----:B------:R2:W-:Y:S02]  /*0110*/  STL [R1+0x28], R20 ;  /* 0x0000281401007387 */ /* 0x0005e40000100800 */
[----:B------:R-:W3:Y:S08]  /*0120*/  LDC.64 R18, c[0x0][0x390] ;  /* 0x0000e400ff127b82 */ /* 0x000ef00000000a00 */
[----:B------:R-:W4:Y:S01]  /*0130*/  LDC R14, c[0x0][0x388] ;  /* 0x0000e200ff0e7b82 */ /* 0x000f220000000800 */
[----:B0-----:R-:W-:-:S02]  /*0140*/  UIADD3 UR6, UP0, UPT, UR4, 0x5, URZ ;  /* 0x0000000504067890 */ /* 0x001fc4000ff1e0ff */
[----:B------:R-:W-:Y:S02]  /*0150*/  UIADD3 UR4, UP1, UPT, UR4, 0x8, URZ ;  /* 0x0000000804047890 */ /* 0x000fe4000ff3e0ff */
[----:B------:R-:W-:Y:S02]  /*0160*/  UIADD3.X UR7, UPT, UPT, URZ, UR5, URZ, UP0, !UPT ;  /* 0x00000005ff077290 */ /* 0x000fe400087fe4ff */
[----:B------:R-:W-:Y:S01]  /*0170*/  UIADD3.X UR5, UPT, UPT, URZ, UR5, URZ, UP1, !UPT ;  /* 0x00000005ff057290 */ /* 0x000fe20008ffe4ff */
[----:B------:R-:W-:Y:S01]  /*0180*/  MOV R8, UR6 ;  /* 0x0000000600087c02 */ /* 0x000fe20008000f00 */
[----:B------:R-:W-:Y:S01]  /*0190*/  IMAD.U32 R10, RZ, RZ, UR4 ;  /* 0x00000004ff0a7e24 */ /* 0x000fe2000f8e00ff */
[----:B-1----:R2:W-:Y:S01]  /*01a0*/  STL.64 [R1], R12 ;  /* 0x0000000c01007387 */ /* 0x0025e20000100a00 */
[----:B------:R-:W-:Y:S01]  /*01b0*/  IMAD.U32 R9, RZ, RZ, UR7 ;  /* 0x00000007ff097e24 */ /* 0x000fe2000f8e00ff */
[----:B------:R2:W0:Y:S01]  /*01c0*/  LDC.64 R2, c[0x4][R0] ;  /* 0x0100000000027b82 */ /* 0x0004220000000a00 */
[----:B------:R-:W-:-:S03]  /*01d0*/  IMAD.U32 R11, RZ, RZ, UR5 ;  /* 0x00000005ff0b7e24 */ /* 0x000fc6000f8e00ff */
[----:B------:R2:W-:Y:S02]  /*01e0*/  STL.64 [R1+0x18], R8 ;  /* 0x0000180801007387 */ /* 0x0005e40000100a00 */
[----:B------:R-:W1:Y:S02]  /*01f0*/  LDCU.64 UR4, c[0x4][0x8] ;  /* 0x01000100ff0477ac */ /* 0x000e640008000a00 */
[----:B------:R2:W-:Y:S04]  /*0200*/  STL.64 [R1+0x20], R10 ;  /* 0x0000200a01007387 */ /* 0x0005e80000100a00 */
[----:B---3--:R2:W-:Y:S04]  /*0210*/  STL.64 [R1+0x10], R18 ;  /* 0x0000101201007387 */ /* 0x0085e80000100a00 */
[----:B----4-:R2:W-:Y:S01]  /*0220*/  STL [R1+0x8], R14 ;  /* 0x0000080e01007387 */ /* 0x0105e20000100800 */
[----:B-1----:R-:W-:Y:S01]  /*0230*/  MOV R4, UR4 ;  /* 0x0000000400047c02 */ /* 0x002fe20008000f00 */
[----:B------:R-:W-:-:S07]  /*0240*/  IMAD.U32 R5, RZ, RZ, UR5 ;  /* 0x00000005ff057e24 */ /* 0x000fce000f8e00ff */
[----:B--2---:R-:W-:-:S07]  /*0250*/  LEPC R20, `(.L_x_1) ;  /* 0x000000001014794e */ /* 0x004fce0000000000 */
[----:B0-----:R-:W-:Y:S05]  /*0260*/  CALL.ABS.NOINC R2 ;  /* 0x0000000002007343 */ /* 0x001fea0003c00000 */
.L_x_1:
[----:B------:R-:W-:Y:S05]  /*0270*/  BSYNC.RECONVERGENT B6 ;  /* 0x0000000000067941 */ /* 0x000fea0003800200 */
.L_x_0:
[----:B------:R-:W0:Y:S02]  /*0280*/  LDC.64 R2, c[0x0][0x3a0] ;  /* 0x0000e800ff027b82 */ /* 0x000e240000000a00 */
[----:B0-----:R-:W2:Y:S06]  /*0290*/  LDG.E R2, desc[UR36][R2.64] ;  /* 0x0000002402027981 */ /* 0x001eac000c1e1900 */
[----:B------:R-:W0:Y:S01]  /*02a0*/  LDC R0, c[0x0][0x360] ;  /* 0x0000d800ff007b82 */ /* 0x000e220000000800 */
[----:B--2---:R-:W-:-:S13]  /*02b0*/  ISETP.GE.AND P0, PT, R17, R2, PT ;  /* 0x000000021100720c */ /* 0x004fda0003f06270 */
[----:B0-----:R-:W-:Y:S05]  /*02c0*/  @P0 BRA `(.L_x_2) ;  /* 0x00000004004c0947 */ /* 0x001fea0003800000 */
.L_x_10:
[----:B------:R-:W0:Y:S01]  /*02d0*/  LDC.64 R2, c[0x0][0x398] ;  /* 0x0000e600ff027b82 */ /* 0x000e220000000a00 */
[----:B------:R-:W1:Y:S07]  /*02e0*/  LDCU.64 UR4, c[0x0][0x390] ;  /* 0x00007200ff0477ac */ /* 0x000e6e0008000a00 */
[----:B------:R-:W2:Y:S01]  /*02f0*/  LDC.64 R6, c[0x0][0x3a8] ;  /* 0x0000ea00ff067b82 */ /* 0x000ea20000000a00 */
[----:B0-----:R-:W-:-:S05]  /*0300*/  IMAD.WIDE R2, R17, 0x8, R2 ;  /* 0x0000000811027825 */ /* 0x001fca00078e0202 */
[----:B------:R-:W1:Y:S04]  /*0310*/  LDG.E R4, desc[UR36][R2.64] ;  /* 0x0000002402047981 */ /* 0x000e68000c1e1900 */
[----:B-----5:R0:W5:Y:S01]  /*0320*/  LDG.E R14, desc[UR36][R2.64+0x4] ;  /* 0x00000424020e7981 */ /* 0x020162000c1e1900 */
[----:B------:R-:W-:Y:S01]  /*0330*/  BSSY B0, `(.L_x_3) ;  /* 0x0000046000007945 */ /* 0x000fe20003800000 */
[----:B------:R-:W-:Y:S02]  /*0340*/  IMAD.MOV.U32 R5, RZ, RZ, R16 ;  /* 0x000000ffff057224 */ /* 0x000fe400078e0010 */
[----:B--2---:R-:W-:Y:S01]  /*0350*/  IMAD.WIDE R6, R17, 0x4, R6 ;  /* 0x0000000411067825 */ /* 0x004fe200078e0206 */
[----:B-1----:R-:W-:-:S04]  /*0360*/  IADD3 R13, P0, PT, R4, UR4, RZ ;  /* 0x00000004040d7c10 */ /* 0x002fc8000ff1e0ff */
[----:B0-----:R-:W-:-:S09]  /*0370*/  LEA.HI.X.SX32 R15, R4, UR5, 0x1, P0 ;  /* 0x00000005040f7c11 */ /* 0x001fd200080f0eff */
.L_x_9:
[----:B------:R-:W0:Y:S01]  /*0380*/  LDCU UR4, c[0x0][0x388] ;  /* 0x00007100ff0477ac */ /* 0x000e220008000800 */
[----:B------:R-:W-:Y:S01]  /*0390*/  IMAD.MOV.U32 R2, RZ, RZ, R5 ;  /* 0x000000ffff027224 */ /* 0x000fe200078e0005 */
[----:B0-----:R-:W-:-:S13]  /*03a0*/  ISETP.GE.AND P0, PT, R5, UR4, PT ;  /* 0x0000000405007c0c */ /* 0x001fda000bf06270 */
[----:B------:R-:W-:Y:S05]  /*03b0*/  @P0 BRA `(.L_x_4) ;  /* 0x0000000000f40947 */ /* 0x000fea0003800000 */
[----:B------:R-:W0:Y:S01]  /*03c0*/  LDCU.64 UR4, c[0x0][0x380] ;  /* 0x00007000ff0477ac */ /* 0x000e220008000a00 */
[----:B------:R-:W-:Y:S01]  /*03d0*/  HFMA2 R4, -RZ, RZ, 0, 0 ;  /* 0x00000000ff047431 */ /* 0x000fe200000001ff */
[----:B------:R-:W-:Y:S01]  /*03e0*/  BSSY B1, `(.L_x_5) ;  /* 0x000001a000017945 */ /* 0x000fe20003800000 */
[----:B------:R-:W-:Y:S01]  /*03f0*/  IMAD.MOV.U32 R12, RZ, RZ, RZ ;  /* 0x000000ffff0c7224 */ /* 0x000fe200078e00ff */
[----:B0-----:R-:W-:-:S05]  /*0400*/  IADD3 R19, P0, PT, R5, UR4, RZ ;  /* 0x0000000405137c10 */ /* 0x001fca000ff1e0ff */
[----:B------:R-:W-:-:S08]  /*0410*/  IMAD.X R21, RZ, RZ, UR5, P0 ;  /* 0x00000005ff157e24 */ /* 0x000fd000080e06ff */
.L_x_7:
[C---:B------:R-:W-:Y:S02]  /*0420*/  IADD3 R10, P0, PT, R4.reuse, R13, RZ ;  /* 0x0000000d040a7210 */ /* 0x040fe40007f1e0ff */
[----:B------:R-:W-:-:S03]  /*0430*/  IADD3 R8, P1, PT, R4, R19, RZ ;  /* 0x0000001304087210 */ /* 0x000fc60007f3e0ff */
[C---:B------:R-:W-:Y:S01]  /*0440*/  IMAD.X R11, R12.reuse, 0x1, R15, P0 ;  /* 0x000000010c0b7824 */ /* 0x040fe200000e060f */
[----:B------:R-:W-:-:S04]  /*0450*/  IADD3.X R9, PT, PT, R12, R21, RZ, P1, !PT ;  /* 0x000000150c097210 */ /* 0x000fc80000ffe4ff */
[----:B------:R-:W2:Y:S04]  /*0460*/  LDG.E.U8 R10, desc[UR36][R10.64] ;  /* 0x000000240a0a7981 */ /* 0x000ea8000c1e1100 */
[----:B------:R-:W2:Y:S02]  /*0470*/  LDG.E.U8 R9, desc[UR36][R8.64] ;  /* 0x0000002408097981 */ /* 0x000ea4000c1e1100 */
[----:B--2---:R-:W-:-:S04]  /*0480*/  ISETP.NE.AND P0, PT, R10, R9, PT ;  /* 0x000000090a00720c */ /* 0x004fc80003f05270 */
[----:B------:R-:W-:-:S05]  /*0490*/  SEL R3, RZ, 0x1, P0 ;  /* 0x00000001ff037807 */ /* 0x000fca0000000000 */
[----:B------:R-:W-:-:S05]  /*04a0*/  IMAD.IADD R3, R4, 0x1, R3 ;  /* 0x0000000104037824 */ /* 0x000fca00078e0203 */
[----:B-----5:R-:W-:-:S13]  /*04b0*/  ISETP.GE.AND P1, PT, R3, R14, PT ;  /* 0x0000000e0300720c */ /* 0x020fda0003f26270 */
[----:B------:R-:W-:Y:S05]  /*04c0*/  @P1 BRA `(.L_x_6) ;  /* 0x0000000000101947 */ /* 0x000fea0003800000 */
[----:B------:R-:W-:-:S05]  /*04d0*/  IADD3 R4, P1, PT, R4, 0x1, RZ ;  /* 0x0000000104047810 */ /* 0x000fca0007f3e0ff */
[----:B------:R-:W-:Y:S01]  /*04e0*/  IMAD.X R12, RZ, RZ, R12, P1 ;  /* 0x000000ffff0c7224 */ /* 0x000fe200008e060c */
[----:B------:R-:W-:Y:S07]  /*04f0*/  @!P0 BRA `(.L_x_7) ;  /* 0xfffffffc00c88947 */ /* 0x000fee000383ffff */
[----:B------:R-:W-:Y:S05]  /*0500*/  BRA `(.L_x_8) ;  /* 0x00000000001c7947 */ /* 0x000fea0003800000 */
.L_x_6:
[----:B------:R-:W2:Y:S01]  /*0510*/  LDG.E R4, desc[UR36][R6.64] ;  /* 0x0000002406047981 */ /* 0x000ea2000c1e1900 */
[----:B------:R-:W-:Y:S05]  /*0520*/  YIELD ;  /* 0x0000000000007946 */ /* 0x000fea0003800000 */
[----:B--2---:R-:W-:-:S13]  /*0530*/  ISETP.GT.U32.AND P0, PT, R4, R5, PT ;  /* 0x000000050400720c */ /* 0x004fda0003f04070 */
[----:B------:R-:W-:Y:S05]  /*0540*/  @!P0 BRA `(.L_x_8) ;  /* 0x00000000000c8947 */ /* 0x000fea0003800000 */
[----:B------:R-:W2:Y:S02]  /*0550*/  ATOMG.E.CAS.STRONG.GPU PT, R4, [R6], R4, R5 ;  /* 0x00000004060473a9 */ /* 0x000ea400001ee105 */
[----:B--2---:R-:W-:-:S13]  /*0560*/  ISETP.GT.U32.AND P0, PT, R4, R5, PT ;  /* 0x000000050400720c */ /* 0x004fda0003f04070 */
[----:B------:R-:W-:Y:S05]  /*0570*/  @P0 BRA `(.L_x_6) ;  /* 0xfffffffc00e40947 */ /* 0x000fea000383ffff */
.L_x_8:
[----:B------:R-:W-:Y:S05]  /*0580*/  BSYNC B1 ;  /* 0x0000000000017941 */ /* 0x000fea0003800000 */
.L_x_5:
[----:B------:R-:W2:Y:S01]  /*0590*/  LDG.E R4, desc[UR36][R6.64] ;  /* 0x0000002406047981 */ /* 0x000ea2000c1e1900 */
[----:B------:R-:W0:Y:S01]  /*05a0*/  LDCU UR4, c[0x0][0x388] ;  /* 0x00007100ff0477ac */ /* 0x000e220008000800 */
[----:B------:R-:W-:-:S05]  /*05b0*/  IMAD.IADD R5, R0, 0x1, R5 ;  /* 0x0000000100057824 */ /* 0x000fca00078e0205 */
[C---:B0-----:R-:W-:Y:S02]  /*05c0*/  ISETP.LT.AND P1, PT, R5.reuse, UR4, PT ;  /* 0x0000000405007c0c */ /* 0x041fe4000bf21270 */
[----:B--2---:R-:W-:-:S13]  /*05d0*/  ISETP.GT.U32.AND P0, PT, R5, R4, PT ;  /* 0x000000040500720c */ /* 0x004fda0003f04070 */
[----:B------:R-:W-:Y:S05]  /*05e0*/  @!P0 BRA P1, `(.L_x_9) ;  /* 0xfffffffc00648947 */ /* 0x000fea000083ffff */
[----:B------:R-:W-:Y:S05]  /*05f0*/  WARPSYNC.ALL ;  /* 0x0000000000007948 */ /* 0x000fea0003800000 */
[----:B------:R-:W-:Y:S06]  /*0600*/  BAR.SYNC.DEFER_BLOCKING 0x0 ;  /* 0x0000000000007b1d */ /* 0x000fec0000010000 */
[----:B------:R-:W2:Y:S01]  /*0610*/  LDG.E R7, desc[UR36][R6.64] ;  /* 0x0000002406077981 */ /* 0x000ea2000c1e1900 */
[----:B------:R-:W0:Y:S01]  /*0620*/  I2F.U32.RP R8, R0 ;  /* 0x0000000000087306 */ /* 0x000e220000209000 */
[----:B------:R-:W-:-:S07]  /*0630*/  ISETP.NE.U32.AND P1, PT, R0, RZ, PT ;  /* 0x000000ff0000720c */ /* 0x000fce0003f25070 */
[----:B0-----:R-:W0:Y:S02]  /*0640*/  MUFU.RCP R8, R8 ;  /* 0x0000000800087308 */ /* 0x001e240000001000 */
[----:B0-----:R-:W-:-:S06]  /*0650*/  IADD3 R4, PT, PT, R8, 0xffffffe, RZ ;  /* 0x0ffffffe08047810 */ /* 0x001fcc0007ffe0ff */
[----:B------:R0:W1:Y:S02]  /*0660*/  F2I.FTZ.U32.TRUNC.NTZ R5, R4 ;  /* 0x0000000400057305 */ /* 0x000064000021f000 */
[----:B0-----:R-:W-:Y:S02]  /*0670*/  IMAD.MOV.U32 R4, RZ, RZ, RZ ;  /* 0x000000ffff047224 */ /* 0x001fe400078e00ff */
[----:B-1----:R-:W-:-:S04]  /*0680*/  IMAD.MOV R9, RZ, RZ, -R5 ;  /* 0x000000ffff097224 */ /* 0x002fc800078e0a05 */
[----:B------:R-:W-:-:S04]  /*0690*/  IMAD R9, R9, R0, RZ ;  /* 0x0000000009097224 */ /* 0x000fc800078e02ff */
[----:B------:R-:W-:-:S06]  /*06a0*/  IMAD.HI.U32 R10, R5, R9, R4 ;  /* 0x00000009050a7227 */ /* 0x000fcc00078e0004 */
[----:B--2---:R-:W-:-:S04]  /*06b0*/  IMAD.HI.U32 R10, R10, R7, RZ ;  /* 0x000000070a0a7227 */ /* 0x004fc800078e00ff */
[----:B------:R-:W-:-:S04]  /*06c0*/  IMAD.MOV R10, RZ, RZ, -R10 ;  /* 0x000000ffff0a7224 */ /* 0x000fc800078e0a0a */
[----:B------:R-:W-:-:S05]  /*06d0*/  IMAD R7, R0, R10, R7 ;  /* 0x0000000a00077224 */ /* 0x000fca00078e0207 */
[----:B------:R-:W-:-:S13]  /*06e0*/  ISETP.GE.U32.AND P0, PT, R7, R0, PT ;  /* 0x000000000700720c */ /* 0x000fda0003f06070 */
[----:B------:R-:W-:-:S04]  /*06f0*/  @P0 IADD3 R7, PT, PT, R7, -R0, RZ ;  /* 0x8000000007070210 */ /* 0x000fc80007ffe0ff */
[----:B------:R-:W-:-:S13]  /*0700*/  ISETP.GE.U32.AND P0, PT, R7, R0, PT ;  /* 0x000000000700720c */ /* 0x000fda0003f06070 */
[----:B------:R-:W-:Y:S01]  /*0710*/  @P0 IMAD.IADD R7, R7, 0x1, -R0 ;  /* 0x0000000107070824 */ /* 0x000fe200078e0a00 */
[----:B------:R-:W-:-:S04]  /*0720*/  @!P1 LOP3.LUT R7, RZ, R0, RZ, 0x33, !PT ;  /* 0x00000000ff079212 */ /* 0x000fc800078e33ff */
[----:B------:R-:W-:-:S13]  /*0730*/  ISETP.NE.AND P0, PT, R16, R7, PT ;  /* 0x000000071000720c */ /* 0x000fda0003f05270 */
[----:B------:R-:W0:Y:S02]  /*0740*/  @!P0 LDC.64 R4, c[0x0][0x3b0] ;  /* 0x0000ec00ff048b82 */ /* 0x000e240000000a00 */
[----:B0-----:R-:W-:-:S05]  /*0750*/  @!P0 IMAD.WIDE R4, R17, 0xc, R4 ;  /* 0x0000000c11048825 */ /* 0x001fca00078e0204 */
[----:B------:R0:W-:Y:S04]  /*0760*/  @!P0 STG.E desc[UR36][R4.64], R2 ;  /* 0x0000000204008986 */ /* 0x0001e8000c101924 */
[----:B------:R0:W-:Y:S04]  /*0770*/  @!P0 STG.E desc[UR36][R4.64+0x4], R3 ;  /* 0x0000040304008986 */ /* 0x0001e8000c101924 */
[----:B------:R0:W-:Y:S02]  /*0780*/  @!P0 STG.E desc[UR36][R4.64+0x8], R17 ;  /* 0x0000081104008986 */ /* 0x0001e4000c101924 */
.L_x_4:
[----:B------:R-:W-:Y:S05]  /*0790*/  BSYNC B0 ;  /* 0x0000000000007941 */ /* 0x000fea0003800000 */
.L_x_3:
[----:B0-----:R-:W0:Y:S02]  /*07a0*/  LDC.64 R2, c[0x0][0x3a0] ;  /* 0x0000e800ff027b82 */ /* 0x001e240000000a00 */
[----:B0-----:R-:W2:Y:S01]  /*07b0*/  LDG.E R2, desc[UR36][R2.64] ;  /* 0x0000002402027981 */ /* 0x001ea2000c1e1900 */
[----:B------:R-:W0:Y:S02]  /*07c0*/  LDCU UR4, c[0x0][0x370] ;  /* 0x00006e00ff0477ac */ /* 0x000e240008000800 */
[----:B0-----:R-:W-:-:S05]  /*07d0*/  VIADD R17, R17, UR4 ;  /* 0x0000000411117c36 */ /* 0x001fca0008000000 */
[----:B--2---:R-:W-:-:S13]  /*07e0*/  ISETP.GE.AND P0, PT, R17, R2, PT ;  /* 0x000000021100720c */ /* 0x004fda0003f06270 */
[----:B------:R-:W-:Y:S05]  /*07f0*/  @!P0 BRA `(.L_x_10) ;  /* 0xfffffff800b48947 */ /* 0x000fea000383ffff */
.L_x_2:
[----:B------:R-:W-:Y:S05]  /*0800*/  WARPSYNC.ALL ;  /* 0x0000000000007948 */ /* 0x000fea0003800000 */
[----:B------:R-:W-:Y:S06]  /*0810*/  BAR.SYNC.DEFER_BLOCKING 0x0 ;  /* 0x0000000000007b1d */ /* 0x000fec0000010000 */
[----:B------:R-:W-:Y:S05]  /*0820*/  EXIT ;  /* 0x000000000000794d */ /* 0x000fea0003800000 */
.L_x_11:
[----:B------:R-:W-:-:S00]  /*0830*/  BRA `(.L_x_11) ;  /* 0xfffffffc00fc7947 */ /* 0x000fc0000383ffff */
[----:B------:R-:W-:-:S00]  /*0840*/  NOP ;  /* 0x0000000000007918 */ /* 0x000fc00000000000 */
        /* <DEDUP_REMOVED lines=11> */
.L_x_12:


//--------------------- .nv.global.init           --------------------------
	.section	.nv.global.init,"aw",@progbits
.nv.global.init:
	.type		$str,@object
	.size		$str,(.L_0 - $str)
$str:
        /*0000*/ 	.byte	0x74, 0x65, 0x78, 0x74, 0x3a, 0x20, 0x25, 0x73, 0x0a, 0x74, 0x65, 0x78, 0x74, 0x20, 0x6c, 0x65
        /*0010*/ 	.byte	0x6e, 0x3a, 0x20, 0x25, 0x64, 0x0a, 0x66, 0x6f, 0x72, 0x6d, 0x20, 0x70, 0x61, 0x74, 0x74, 0x65
        /*0020*/ 	.byte	0x72, 0x6e, 0x73, 0x3a, 0x25, 0x73, 0x20, 0x25, 0x73, 0x20, 0x25, 0x73, 0x0a, 0x6e, 0x75, 0x6d
        /*0030*/ 	.byte	0x20, 0x70, 0x61, 0x74, 0x74, 0x65, 0x72, 0x6e, 0x73, 0x3a, 0x20, 0x25, 0x64, 0x0a, 0x00
.L_0:


//--------------------- .nv.shared.reserved.0     --------------------------
	.section	.nv.shared.reserved.0,"aw",@nobits
	.weak		__nv_reservedSMEM_offset_0_alias
	.size		__nv_reservedSMEM_offset_0_alias, 0, 64
	.other		__nv_reservedSMEM_offset_0_alias,@"STO_CUDA_RESERVED_SHARED STV_DEFAULT"
__nv_reservedSMEM_offset_0_alias:
	.zero		0
	.zero		64


//--------------------- .nv.constant0._Z13simple_gpu_rePciS_P7PatternPiPjP5Match --------------------------
	.section	.nv.constant0._Z13simple_gpu_rePciS_P7PatternPiPjP5Match,"a",@progbits
	.sectionflags	@""
	.align	4
.nv.constant0._Z13simple_gpu_rePciS_P7PatternPiPjP5Match:
	.zero		952


//--------------------- SYMBOLS --------------------------

	.type		.nv.reservedSmem.offset0,@object
	.size		.nv.reservedSmem.offset0,0x4
	.type		vprintf,@function
